	.headerflags	@"EF_CUDA_TEXMODE_UNIFIED EF_CUDA_64BIT_ADDRESS EF_CUDA_ACCELERATORS EF_CUDA_SM90 EF_CUDA_VIRTUAL_SM(EF_CUDA_SM90)"
	.elftype	@"ET_EXEC"


//--------------------- .nv.info                  --------------------------
	.section	.nv.info,"",@"SHT_CUDA_INFO"
	.align	4


	//----- nvinfo : EIATTR_REGCOUNT
	.align		4
        /*0000*/ 	.byte	0x04, 0x2f
        /*0002*/ 	.short	(.L_3 - .L_2)
	.align		4
.L_2:
        /*0004*/ 	.word	index@(triton_poi_fused__native_batch_norm_legit_no_training_add_clone_61)
        /*0008*/ 	.word	0x0000001c


	//----- nvinfo : EIATTR_MIN_STACK_SIZE
	.align		4
.L_3:
        /*000c*/ 	.byte	0x04, 0x12
        /*000e*/ 	.short	(.L_5 - .L_4)
	.align		4
.L_4:
        /*0010*/ 	.word	index@(triton_poi_fused__native_batch_norm_legit_no_training_add_clone_61)
        /*0014*/ 	.word	0x00000000


	//----- nvinfo : EIATTR_FRAME_SIZE
	.align		4
.L_5:
        /*0018*/ 	.byte	0x04, 0x11
        /*001a*/ 	.short	(.L_7 - .L_6)
	.align		4
.L_6:
        /*001c*/ 	.word	index@(triton_poi_fused__native_batch_norm_legit_no_training_add_clone_61)
        /*0020*/ 	.word	0x00000000


	//----- nvinfo : EIATTR_MIN_STACK_SIZE
	.align		4
.L_7:
        /*0024*/ 	.byte	0x04, 0x12
        /*0026*/ 	.short	(.L_9 - .L_8)
	.align		4
.L_8:
        /*0028*/ 	.word	index@(triton_poi_fused__native_batch_norm_legit_no_training_add_clone_61)
        /*002c*/ 	.word	0x00000000
.L_9:


//--------------------- .nv.info.triton_poi_fused__native_batch_norm_legit_no_training_add_clone_61 --------------------------
	.section	.nv.info.triton_poi_fused__native_batch_norm_legit_no_training_add_clone_61,"",@"SHT_CUDA_INFO"
	.sectionflags	@""
	.align	4


	//----- nvinfo : EIATTR_CUDA_API_VERSION
	.align		4
        /*0000*/ 	.byte	0x04, 0x37
        /*0002*/ 	.short	(.L_11 - .L_10)
.L_10:
        /*0004*/ 	.word	0x0000007c


	//----- nvinfo : EIATTR_KPARAM_INFO
	.align		4
.L_11:
        /*0008*/ 	.byte	0x04, 0x17
        /*000a*/ 	.short	(.L_13 - .L_12)
.L_12:
        /*000c*/ 	.word	0x00000000
        /*0010*/ 	.short	0x0007
        /*0012*/ 	.short	0x0038
        /*0014*/ 	.byte	0x00, 0xf0, 0x11, 0x00


	//----- nvinfo : EIATTR_KPARAM_INFO
	.align		4
.L_13:
        /*0018*/ 	.byte	0x04, 0x17
        /*001a*/ 	.short	(.L_15 - .L_14)
.L_14:
        /*001c*/ 	.word	0x00000000
        /*0020*/ 	.short	0x0006
        /*0022*/ 	.short	0x0030
        /*0024*/ 	.byte	0x00, 0xf4, 0x21, 0x00


	//----- nvinfo : EIATTR_KPARAM_INFO
	.align		4
.L_15:
        /*0028*/ 	.byte	0x04, 0x17
        /*002a*/ 	.short	(.L_17 - .L_16)
.L_16:
        /*002c*/ 	.word	0x00000000
        /*0030*/ 	.short	0x0005
        /*0032*/ 	.short	0x0028
        /*0034*/ 	.byte	0x00, 0xf4, 0x21, 0x00


	//----- nvinfo : EIATTR_KPARAM_INFO
	.align		4
.L_17:
        /*0038*/ 	.byte	0x04, 0x17
        /*003a*/ 	.short	(.L_19 - .L_18)
.L_18:
        /*003c*/ 	.word	0x00000000
        /*0040*/ 	.short	0x0004
        /*0042*/ 	.short	0x0020
        /*0044*/ 	.byte	0x00, 0xf4, 0x21, 0x00


	//----- nvinfo : EIATTR_KPARAM_INFO
	.align		4
.L_19:
        /*0048*/ 	.byte	0x04, 0x17
        /*004a*/ 	.short	(.L_21 - .L_20)
.L_20:
        /*004c*/ 	.word	0x00000000
        /*0050*/ 	.short	0x0003
        /*0052*/ 	.short	0x0018
        /*0054*/ 	.byte	0x00, 0xf4, 0x21, 0x00


	//----- nvinfo : EIATTR_KPARAM_INFO
	.align		4
.L_21:
        /*0058*/ 	.byte	0x04, 0x17
        /*005a*/ 	.short	(.L_23 - .L_22)
.L_22:
        /*005c*/ 	.word	0x00000000
        /*0060*/ 	.short	0x0002
        /*0062*/ 	.short	0x0010
        /*0064*/ 	.byte	0x00, 0xf4, 0x21, 0x00


	//----- nvinfo : EIATTR_KPARAM_INFO
	.align		4
.L_23:
        /*0068*/ 	.byte	0x04, 0x17
        /*006a*/ 	.short	(.L_25 - .L_24)
.L_24:
        /*006c*/ 	.word	0x00000000
        /*0070*/ 	.short	0x0001
        /*0072*/ 	.short	0x0008
        /*0074*/ 	.byte	0x00, 0xf4, 0x21, 0x00


	//----- nvinfo : EIATTR_KPARAM_INFO
	.align		4
.L_25:
        /*0078*/ 	.byte	0x04, 0x17
        /*007a*/ 	.short	(.L_27 - .L_26)
.L_26:
        /*007c*/ 	.word	0x00000000
        /*0080*/ 	.short	0x0000
        /*0082*/ 	.short	0x0000
        /*0084*/ 	.byte	0x00, 0xf4, 0x21, 0x00


	//----- nvinfo : EIATTR_SPARSE_MMA_MASK
	.align		4
.L_27:
        /*0088*/ 	.byte	0x03, 0x50
        /*008a*/ 	.short	0x0000


	//----- nvinfo : EIATTR_MAXREG_COUNT
	.align		4
        /*008c*/ 	.byte	0x03, 0x1b
        /*008e*/ 	.short	0x00ff


	//----- nvinfo : EIATTR_EXIT_INSTR_OFFSETS
	.align		4
        /*0090*/ 	.byte	0x04, 0x1c
        /*0092*/ 	.short	(.L_29 - .L_28)


	//   ....[0]....
.L_28:
        /*0094*/ 	.word	0x000004c0


	//   ....[1]....
        /*0098*/ 	.word	0x000004e0


	//----- nvinfo : EIATTR_REQNTID
	.align		4
.L_29:
        /*009c*/ 	.byte	0x04, 0x10
        /*009e*/ 	.short	(.L_31 - .L_30)
.L_30:
        /*00a0*/ 	.word	0x00000080
        /*00a4*/ 	.word	0x00000001
        /*00a8*/ 	.word	0x00000001


	//----- nvinfo : EIATTR_CBANK_PARAM_SIZE
	.align		4
.L_31:
        /*00ac*/ 	.byte	0x03, 0x19
        /*00ae*/ 	.short	0x003c


	//----- nvinfo : EIATTR_PARAM_CBANK
	.align		4
        /*00b0*/ 	.byte	0x04, 0x0a
        /*00b2*/ 	.short	(.L_33 - .L_32)
	.align		4
.L_32:
        /*00b4*/ 	.word	index@(.nv.constant0.triton_poi_fused__native_batch_norm_legit_no_training_add_clone_61)
        /*00b8*/ 	.short	0x0210
        /*00ba*/ 	.short	0x003c


	//----- nvinfo : EIATTR_SW_WAR
	.align		4
.L_33:
        /*00bc*/ 	.byte	0x04, 0x36
        /*00be*/ 	.short	(.L_35 - .L_34)
.L_34:
        /*00c0*/ 	.word	0x00000008
.L_35:


//--------------------- .nv.callgraph             --------------------------
	.section	.nv.callgraph,"",@"SHT_CUDA_CALLGRAPH"
	.align	4
	.sectionentsize	8
	.align		4
        /*0000*/ 	.word	0x00000000
	.align		4
        /*0004*/ 	.word	0xffffffff
	.align		4
        /*0008*/ 	.word	0x00000000
	.align		4
        /*000c*/ 	.word	0xfffffffe
	.align		4
        /*0010*/ 	.word	0x00000000
	.align		4
        /*0014*/ 	.word	0xfffffffd
	.align		4
        /*0018*/ 	.word	0x00000000
	.align		4
        /*001c*/ 	.word	0xfffffffc


//--------------------- .nv.constant4             --------------------------
	.section	.nv.constant4,"a",@progbits
	.align	8
	.align		8
.nv.constant4:
        /*0000*/ 	.dword	_$_str
	.align		8
        /*0008*/ 	.dword	_$_str_$_2


//--------------------- .text.triton_poi_fused__native_batch_norm_legit_no_training_add_clone_61 --------------------------
	.section	.text.triton_poi_fused__native_batch_norm_legit_no_training_add_clone_61,"ax",@progbits
	.align	128
        .global         triton_poi_fused__native_batch_norm_legit_no_training_add_clone_61
        .type           triton_poi_fused__native_batch_norm_legit_no_training_add_clone_61,@function
        .size           triton_poi_fused__native_batch_norm_legit_no_training_add_clone_61,(.L_x_1 - triton_poi_fused__native_batch_norm_legit_no_training_add_clone_61)
        .other          triton_poi_fused__native_batch_norm_legit_no_training_add_clone_61,@"STO_CUDA_ENTRY STV_DEFAULT"
triton_poi_fused__native_batch_norm_legit_no_training_add_clone_61:
.text.triton_poi_fused__native_batch_norm_legit_no_training_add_clone_61:
[----:B------:R-:W0:Y:S01]  /*0000*/  LDC R1, c[0x0][0x28] ;  /* 0x00000a00ff017b82 */ /* 0x000e220000000800 */
[----:B------:R-:W1:Y:S07]  /*0010*/  S2R R0, SR_TID.X ;  /* 0x0000000000007919 */ /* 0x000e6e0000002100 */
[----:B------:R-:W2:Y:S01]  /*0020*/  LDC.64 R2, c[0x0][0x228] ;  /* 0x00008a00ff027b82 */ /* 0x000ea20000000a00 */
[----:B------:R-:W-:Y:S01]  /*0030*/  ULDC.64 UR4, c[0x0][0x208] ;  /* 0x0000820000047ab9 */ /* 0x000fe20000000a00 */
[----:B------:R-:W3:Y:S06]  /*0040*/  S2R R5, SR_CTAID.X ;  /* 0x0000000000057919 */ /* 0x000eec0000002500 */
[----:B------:R-:W4:Y:S08]  /*0050*/  LDC.64 R18, c[0x0][0x218] ;  /* 0x00008600ff127b82 */ /* 0x000f300000000a00 */
[----:B------:R-:W5:Y:S08]  /*0060*/  LDC.64 R10, c[0x0][0x220] ;  /* 0x00008800ff0a7b82 */ /* 0x000f700000000a00 */
[----:B------:R-:W5:Y:S01]  /*0070*/  LDC.64 R16, c[0x0][0x230] ;  /* 0x00008c00ff107b82 */ /* 0x000f620000000a00 */
[----:B-1----:R-:W-:-:S07]  /*0080*/  SHF.L.U32 R0, R0, 0x1, RZ ;  /* 0x0000000100007819 */ /* 0x002fce00000006ff */
[----:B------:R-:W1:Y:S01]  /*0090*/  LDC.64 R14, c[0x0][0x238] ;  /* 0x00008e00ff0e7b82 */ /* 0x000e620000000a00 */
[----:B------:R-:W-:-:S04]  /*00a0*/  LOP3.LUT R0, R0, 0xfe, RZ, 0xc0, !PT ;  /* 0x000000fe00007812 */ /* 0x000fc800078ec0ff */
[----:B---3--:R-:W-:-:S03]  /*00b0*/  LEA R0, R5, R0, 0x8 ;  /* 0x0000000005007211 */ /* 0x008fc600078e40ff */
[----:B------:R-:W3:Y:S01]  /*00c0*/  LDC.64 R8, c[0x0][0x210] ;  /* 0x00008400ff087b82 */ /* 0x000ee20000000a00 */
[C---:B------:R-:W-:Y:S01]  /*00d0*/  ISETP.GE.AND P4, PT, R0.reuse, 0xb00, PT ;  /* 0x00000b000000780c */ /* 0x040fe20003f86270 */
[----:B------:R-:W-:-:S05]  /*00e0*/  IMAD.HI R4, R0, 0x2e8ba2e9, RZ ;  /* 0x2e8ba2e900047827 */ /* 0x000fca00078e02ff */
[----:B------:R-:W-:-:S04]  /*00f0*/  SHF.R.U32.HI R5, RZ, 0x1f, R4 ;  /* 0x0000001fff057819 */ /* 0x000fc80000011604 */
[----:B------:R-:W-:-:S05]  /*0100*/  LEA.HI.SX32 R7, R4, R5, 0x1b ;  /* 0x0000000504077211 */ /* 0x000fca00078fdaff */
[----:B------:R-:W-:Y:S01]  /*0110*/  IMAD R12, R7, -0xb0, R0 ;  /* 0xffffff50070c7824 */ /* 0x000fe200078e0200 */
[----:B------:R-:W-:-:S03]  /*0120*/  CS2R R6, SRZ ;  /* 0x0000000000067805 */ /* 0x000fc6000001ff00 */
[----:B--2---:R-:W-:-:S05]  /*0130*/  IMAD.WIDE R2, R12, 0x4, R2 ;  /* 0x000000040c027825 */ /* 0x004fca00078e0202 */
[----:B------:R2:W3:Y:S01]  /*0140*/  @!P4 LDG.E.EL.64 R6, desc[UR4][R2.64] ;  /* 0x000000040206c981 */ /* 0x0004e2000c2e1b00 */
[-C--:B------:R-:W-:Y:S01]  /*0150*/  LEA.HI.SX32 R13, R4, R5.reuse, 0x1a ;  /* 0x00000005040d7211 */ /* 0x080fe200078fd2ff */
[----:B----4-:R-:W-:Y:S01]  /*0160*/  IMAD.WIDE R18, R0, 0x4, R18 ;  /* 0x0000000400127825 */ /* 0x010fe200078e0212 */
[----:B------:R-:W-:Y:S02]  /*0170*/  LEA.HI.SX32 R4, R4, R5, 0x19 ;  /* 0x0000000504047211 */ /* 0x000fe400078fcaff */
[C---:B------:R-:W-:Y:S01]  /*0180*/  LEA.HI R20, R13.reuse, R13, RZ, 0x1 ;  /* 0x0000000d0d147211 */ /* 0x040fe200078f08ff */
[----:B------:R-:W-:-:S03]  /*0190*/  IMAD R5, R13, -0x160, R0 ;  /* 0xfffffea00d057824 */ /* 0x000fc600078e0200 */
[----:B------:R-:W-:Y:S01]  /*01a0*/  LOP3.LUT R20, R20, 0xfffffffe, RZ, 0xc0, !PT ;  /* 0xfffffffe14147812 */ /* 0x000fe200078ec0ff */
[----:B------:R-:W-:Y:S01]  /*01b0*/  IMAD R21, R4, 0x630, R5 ;  /* 0x0000063004157824 */ /* 0x000fe200078e0205 */
[----:B--2---:R-:W-:Y:S02]  /*01c0*/  CS2R R2, SRZ ;  /* 0x0000000000027805 */ /* 0x004fe4000001ff00 */
[----:B------:R-:W-:Y:S02]  /*01d0*/  CS2R R4, SRZ ;  /* 0x0000000000047805 */ /* 0x000fe4000001ff00 */
[----:B------:R-:W-:Y:S02]  /*01e0*/  IADD3 R13, R13, -R20, RZ ;  /* 0x800000140d0d7210 */ /* 0x000fe40007ffe0ff */
[----:B------:R-:W-:Y:S01]  /*01f0*/  IADD3 R22, R21, 0x2c0, RZ ;  /* 0x000002c015167810 */ /* 0x000fe20007ffe0ff */
[----:B-----5:R-:W-:Y:S01]  /*0200*/  IMAD.WIDE R20, R12, 0x4, R10 ;  /* 0x000000040c147825 */ /* 0x020fe200078e020a */
[----:B------:R-:W2:Y:S01]  /*0210*/  @!P4 LDG.E.64 R2, desc[UR4][R18.64] ;  /* 0x000000041202c981 */ /* 0x000ea2000c1e1b00 */
[----:B------:R-:W-:-:S02]  /*0220*/  CS2R R10, SRZ ;  /* 0x00000000000a7805 */ /* 0x000fc4000001ff00 */
[----:B------:R-:W-:Y:S01]  /*0230*/  IMAD R25, R13, 0x210, R22 ;  /* 0x000002100d197824 */ /* 0x000fe200078e0216 */
[----:B------:R-:W2:Y:S01]  /*0240*/  @!P4 LDG.E.EL.64 R4, desc[UR4][R20.64] ;  /* 0x000000041404c981 */ /* 0x000ea2000c2e1b00 */
[----:B0-----:R-:W-:-:S04]  /*0250*/  IMAD.WIDE R16, R12, 0x4, R16 ;  /* 0x000000040c107825 */ /* 0x001fc800078e0210 */
[----:B-1----:R-:W-:Y:S01]  /*0260*/  IMAD.WIDE R22, R12, 0x4, R14 ;  /* 0x000000040c167825 */ /* 0x002fe200078e020e */
[----:B------:R-:W-:Y:S01]  /*0270*/  CS2R R12, SRZ ;  /* 0x00000000000c7805 */ /* 0x000fe2000001ff00 */
[----:B------:R-:W4:Y:S02]  /*0280*/  @!P4 LDG.E.EL.64 R10, desc[UR4][R16.64] ;  /* 0x00000004100ac981 */ /* 0x000f24000c2e1b00 */
[----:B---3--:R-:W-:Y:S01]  /*0290*/  IMAD.WIDE R14, R25, 0x4, R8 ;  /* 0x00000004190e7825 */ /* 0x008fe200078e0208 */
[----:B------:R-:W-:Y:S02]  /*02a0*/  CS2R R8, SRZ ;  /* 0x0000000000087805 */ /* 0x000fe4000001ff00 */
[----:B------:R-:W4:Y:S04]  /*02b0*/  @!P4 LDG.E.EL.64 R12, desc[UR4][R22.64] ;  /* 0x00000004160cc981 */ /* 0x000f28000c2e1b00 */
[----:B------:R0:W3:Y:S02]  /*02c0*/  @!P4 LDG.E.64 R8, desc[UR4][R14.64] ;  /* 0x000000040e08c981 */ /* 0x0000e4000c1e1b00 */
[----:B0-----:R-:W-:Y:S01]  /*02d0*/  HFMA2.MMA R14, -RZ, RZ, 1.625, 0 ;  /* 0x3e800000ff0e7435 */ /* 0x001fe200000001ff */
[----:B------:R-:W-:Y:S01]  /*02e0*/  FADD R6, R6, 0.0010000000474974513054 ;  /* 0x3a83126f06067421 */ /* 0x000fe20000000000 */
[----:B------:R-:W-:-:S03]  /*02f0*/  FADD R7, R7, 0.0010000000474974513054 ;  /* 0x3a83126f07077421 */ /* 0x000fc60000000000 */
[----:B------:R-:W0:Y:S08]  /*0300*/  MUFU.SQRT R18, R6 ;  /* 0x0000000600127308 */ /* 0x000e300000002000 */
[----:B------:R1:W5:Y:S01]  /*0310*/  MUFU.SQRT R19, R7 ;  /* 0x0000000700137308 */ /* 0x0003620000002000 */
[C---:B0-----:R-:W-:Y:S02]  /*0320*/  FSETP.GT.AND P0, PT, R18.reuse, 8.50705917302346158658e+37, PT ;  /* 0x7e8000001200780b */ /* 0x041fe40003f04000 */
[----:B------:R-:W-:Y:S01]  /*0330*/  FSETP.GEU.AND P2, PT, R18, 1.175494350822287508e-38, PT ;  /* 0x008000001200780b */ /* 0x000fe20003f4e000 */
[----:B-1----:R-:W0:Y:S01]  /*0340*/  LDC.64 R6, c[0x0][0x240] ;  /* 0x00009000ff067b82 */ /* 0x002e220000000a00 */
[----:B-----5:R-:W-:-:S02]  /*0350*/  FSETP.GT.AND P1, PT, R19, 8.50705917302346158658e+37, PT ;  /* 0x7e8000001300780b */ /* 0x020fc40003f24000 */
[----:B------:R-:W-:-:S07]  /*0360*/  FSETP.GEU.AND P3, PT, R19, 1.175494350822287508e-38, PT ;  /* 0x008000001300780b */ /* 0x000fce0003f6e000 */
[----:B------:R-:W-:-:S04]  /*0370*/  @P0 FMUL R18, R18, 0.25 ;  /* 0x3e80000012120820 */ /* 0x000fc80000400000 */
[----:B------:R-:W-:Y:S01]  /*0380*/  @!P2 FMUL R18, R18, 16777216 ;  /* 0x4b8000001212a820 */ /* 0x000fe20000400000 */
[----:B------:R-:W-:-:S04]  /*0390*/  @P1 FMUL R19, R19, 0.25 ;  /* 0x3e80000013131820 */ /* 0x000fc80000400000 */
[----:B------:R-:W-:Y:S01]  /*03a0*/  @!P3 FMUL R19, R19, 16777216 ;  /* 0x4b8000001313b820 */ /* 0x000fe20000400000 */
[----:B------:R-:W1:Y:S01]  /*03b0*/  MUFU.RCP R18, R18 ;  /* 0x0000001200127308 */ /* 0x000e620000001000 */
[----:B------:R-:W-:-:S07]  /*03c0*/  FSEL R15, R14, 1, P0 ;  /* 0x3f8000000e0f7808 */ /* 0x000fce0000000000 */
[----:B------:R-:W5:Y:S01]  /*03d0*/  MUFU.RCP R19, R19 ;  /* 0x0000001300137308 */ /* 0x000f620000001000 */
[----:B------:R-:W-:Y:S01]  /*03e0*/  FSEL R14, R14, 1, P1 ;  /* 0x3f8000000e0e7808 */ /* 0x000fe20000800000 */
[----:B------:R-:W-:-:S04]  /*03f0*/  @!P2 FMUL R15, R15, 16777216 ;  /* 0x4b8000000f0fa820 */ /* 0x000fc80000400000 */
[----:B------:R-:W-:Y:S01]  /*0400*/  @!P3 FMUL R14, R14, 16777216 ;  /* 0x4b8000000e0eb820 */ /* 0x000fe20000400000 */
[----:B--2---:R-:W-:Y:S01]  /*0410*/  FADD R3, -R5, R3 ;  /* 0x0000000305037221 */ /* 0x004fe20000000100 */
[----:B------:R-:W-:Y:S01]  /*0420*/  FADD R2, -R4, R2 ;  /* 0x0000000204027221 */ /* 0x000fe20000000100 */
[----:B-1----:R-:W-:Y:S01]  /*0430*/  FMUL R15, R18, R15 ;  /* 0x0000000f120f7220 */ /* 0x002fe20000400000 */
[----:B-----5:R-:W-:-:S03]  /*0440*/  FMUL R14, R19, R14 ;  /* 0x0000000e130e7220 */ /* 0x020fc60000400000 */
[----:B------:R-:W-:Y:S01]  /*0450*/  FMUL R15, R2, R15 ;  /* 0x0000000f020f7220 */ /* 0x000fe20000400000 */
[----:B------:R-:W-:-:S03]  /*0460*/  FMUL R14, R3, R14 ;  /* 0x0000000e030e7220 */ /* 0x000fc60000400000 */
[----:B----4-:R-:W-:Y:S01]  /*0470*/  FFMA R15, R15, R10, R12 ;  /* 0x0000000a0f0f7223 */ /* 0x010fe2000000000c */
[----:B------:R-:W-:Y:S01]  /*0480*/  FFMA R14, R14, R11, R13 ;  /* 0x0000000b0e0e7223 */ /* 0x000fe2000000000d */
[----:B0-----:R-:W-:-:S04]  /*0490*/  IMAD.WIDE R6, R0, 0x4, R6 ;  /* 0x0000000400067825 */ /* 0x001fc800078e0206 */
[----:B---3--:R-:W-:Y:S01]  /*04a0*/  FADD R8, R15, R8 ;  /* 0x000000080f087221 */ /* 0x008fe20000000000 */
[----:B------:R-:W-:Y:S01]  /*04b0*/  FADD R9, R14, R9 ;  /* 0x000000090e097221 */ /* 0x000fe20000000000 */
[----:B------:R-:W-:Y:S06]  /*04c0*/  @P4 EXIT ;  /* 0x000000000000494d */ /* 0x000fec0003800000 */
[----:B------:R-:W-:Y:S01]  /*04d0*/  STG.E.64 desc[UR4][R6.64], R8 ;  /* 0x0000000806007986 */ /* 0x000fe2000c101b04 */
[----:B------:R-:W-:Y:S05]  /*04e0*/  EXIT ;  /* 0x000000000000794d */ /* 0x000fea0003800000 */
.L_x_0:
[----:B------:R-:W-:-:S00]  /*04f0*/  BRA `(.L_x_0) ;  /* 0xfffffffc00fc7947 */ /* 0x000fc0000383ffff */
[----:B------:R-:W-:-:S00]  /*0500*/  NOP ;  /* 0x0000000000007918 */ /* 0x000fc00000000000 */
[----:B------:R-:W-:-:S00]  /*0510*/  NOP ;  /* 0x0000000000007918 */ /* 0x000fc00000000000 */
[----:B------:R-:W-:-:S00]  /*0520*/  NOP ;  /* 0x0000000000007918 */ /* 0x000fc00000000000 */
[----:B------:R-:W-:-:S00]  /*0530*/  NOP ;  /* 0x0000000000007918 */ /* 0x000fc00000000000 */
[----:B------:R-:W-:-:S00]  /*0540*/  NOP ;  /* 0x0000000000007918 */ /* 0x000fc00000000000 */
[----:B------:R-:W-:-:S00]  /*0550*/  NOP ;  /* 0x0000000000007918 */ /* 0x000fc00000000000 */
[----:B------:R-:W-:-:S00]  /*0560*/  NOP ;  /* 0x0000000000007918 */ /* 0x000fc00000000000 */
[----:B------:R-:W-:-:S00]  /*0570*/  NOP ;  /* 0x0000000000007918 */ /* 0x000fc00000000000 */
.L_x_1:


//--------------------- .nv.global.init           --------------------------
	.section	.nv.global.init,"aw",@progbits
.nv.global.init:
	.type		_$_str,@object
	.size		_$_str,(_$_str_$_2 - _$_str)
_$_str:
        /*0000*/ 	.byte	0x5f, 0x5f, 0x43, 0x55, 0x44, 0x41, 0x5f, 0x46, 0x54, 0x5a, 0x00
	.type		_$_str_$_2,@object
	.size		_$_str_$_2,(.L_1 - _$_str_$_2)
_$_str_$_2:
        /*000b*/ 	.byte	0x5f, 0x5f, 0x43, 0x55, 0x44, 0x41, 0x5f, 0x50, 0x52, 0x45, 0x43, 0x5f, 0x53, 0x51, 0x52, 0x54
        /*001b*/ 	.byte	0x00
.L_1:


//--------------------- .nv.constant0.triton_poi_fused__native_batch_norm_legit_no_training_add_clone_61 --------------------------
	.section	.nv.constant0.triton_poi_fused__native_batch_norm_legit_no_training_add_clone_61,"a",@progbits
	.sectionflags	@""
	.align	4
.nv.constant0.triton_poi_fused__native_batch_norm_legit_no_training_add_clone_61:
	.zero		588
